//
// Generated by NVIDIA NVVM Compiler
//
// Compiler Build ID: CL-36424714
// Cuda compilation tools, release 13.0, V13.0.88
// Based on NVVM 20.0.0
//

.version 9.0
.target sm_100
.address_size 64

	// .globl	_Z6kernelPii
.extern .func  (.param .b32 func_retval0) vprintf
(
	.param .b64 vprintf_param_0,
	.param .b64 vprintf_param_1
)
;
.global .align 1 .b8 $str[25] = {10, 45, 45, 45, 45, 45, 45, 45, 45, 45, 45, 45, 45, 45, 45, 45, 45, 45, 45, 45, 45, 45, 45, 10};
.global .align 1 .b8 $str$1[24] = {115, 114, 99, 91, 37, 100, 93, 58, 32, 37, 100, 44, 32, 105, 110, 99, 114, 101, 58, 32, 37, 100, 10};

.visible .entry _Z6kernelPii(
	.param .u64 .ptr .align 1 _Z6kernelPii_param_0,
	.param .u32 _Z6kernelPii_param_1
)
{
	.local .align 8 .b8 	__local_depot0[16];
	.reg .b64 	%SP;
	.reg .b64 	%SPL;
	.reg .pred 	%p<5>;
	.reg .b32 	%r<14>;
	.reg .b64 	%rd<11>;

	mov.u64 	%SPL, __local_depot0;
	cvta.local.u64 	%SP, %SPL;
	ld.param.u64 	%rd1, [_Z6kernelPii_param_0];
	ld.param.u32 	%r5, [_Z6kernelPii_param_1];
	mov.u32 	%r1, %ctaid.x;
	mov.u32 	%r6, %ntid.x;
	mov.u32 	%r2, %tid.x;
	mad.lo.s32 	%r3, %r1, %r6, %r2;
	setp.ne.s32 	%p1, %r3, 0;
	@%p1 bra 	$L__BB0_2;
	mov.u64 	%rd2, $str;
	cvta.global.u64 	%rd3, %rd2;
	{ // callseq 0, 0
	.param .b64 param0;
	st.param.b64 	[param0], %rd3;
	.param .b64 param1;
	st.param.b64 	[param1], 0;
	.param .b32 retval0;
	call.uni (retval0), 
	vprintf, 
	(
	param0, 
	param1
	);
	ld.param.b32 	%r7, [retval0];
	} // callseq 0
$L__BB0_2:
	add.s32 	%r9, %r5, %r3;
	cvta.to.global.u64 	%rd4, %rd1;
	mul.wide.s32 	%rd5, %r3, 4;
	add.s64 	%rd6, %rd4, %rd5;
	ld.global.u32 	%r10, [%rd6];
	add.s32 	%r4, %r9, %r10;
	st.global.u32 	[%rd6], %r4;
	setp.ne.s32 	%p2, %r2, 0;
	setp.gt.u32 	%p3, %r1, 9;
	or.pred  	%p4, %p2, %p3;
	@%p4 bra 	$L__BB0_4;
	add.u64 	%rd7, %SP, 0;
	add.u64 	%rd8, %SPL, 0;
	st.local.v2.u32 	[%rd8], {%r3, %r4};
	st.local.u32 	[%rd8+8], %r5;
	mov.u64 	%rd9, $str$1;
	cvta.global.u64 	%rd10, %rd9;
	{ // callseq 1, 0
	.param .b64 param0;
	st.param.b64 	[param0], %rd10;
	.param .b64 param1;
	st.param.b64 	[param1], %rd7;
	.param .b32 retval0;
	call.uni (retval0), 
	vprintf, 
	(
	param0, 
	param1
	);
	ld.param.b32 	%r12, [retval0];
	} // callseq 1
$L__BB0_4:
	ret;

}


// ===== COMPILED SASS (sm_100) =====

	.target	sm_100

	.elftype	@"ET_EXEC"


//--------------------- .note.nv.tkinfo           --------------------------
	.section	.note.nv.tkinfo,"",@"SHT_NOTE"
	.sectionflags	@"SHF_NOTE_NV_TKINFO"
	.tkinfo
        /*0018*/ 	.word	0x00000002
        /*0030*/ 	.string	""
        /*0030*/ 	.string	"ptxas"
        /*0030*/ 	.string	"Cuda compilation tools, release 13.0, V13.0.88"
        /*0030*/ 	.string	"Build cuda_13.0.r13.0/compiler.36424714_0"
        /*0030*/ 	.string	"-arch sm_100 -m 64 "



//--------------------- .note.nv.cuinfo           --------------------------
	.section	.note.nv.cuinfo,"",@"SHT_NOTE"
	.sectionflags	@"SHF_NOTE_NV_CUINFO"
        /*0018*/ 	.short	0x0002
        /*001a*/ 	.short	0x0064
        /*001c*/ 	.short	0x0082
	.zero		2


//--------------------- .nv.info                  --------------------------
	.section	.nv.info,"",@"SHT_CUDA_INFO"
	.align	4


	//----- nvinfo : EIATTR_REGCOUNT
	.align		4
        /*0000*/ 	.byte	0x04, 0x2f
        /*0002*/ 	.short	(.L_3 - .L_2)
	.align		4
.L_2:
        /*0004*/ 	.word	index@(_Z6kernelPii)
        /*0008*/ 	.word	0x00000018


	//----- nvinfo : EIATTR_FRAME_SIZE
	.align		4
.L_3:
        /*000c*/ 	.byte	0x04, 0x11
        /*000e*/ 	.short	(.L_5 - .L_4)
	.align		4
.L_4:
        /*0010*/ 	.word	index@(_Z6kernelPii)
        /*0014*/ 	.word	0x00000010


	//----- nvinfo : EIATTR_MIN_STACK_SIZE
	.align		4
.L_5:
        /*0018*/ 	.byte	0x04, 0x12
        /*001a*/ 	.short	(.L_7 - .L_6)
	.align		4
.L_6:
        /*001c*/ 	.word	index@(_Z6kernelPii)
        /*0020*/ 	.word	0x00000010
.L_7:


//--------------------- .nv.compat                --------------------------
	.section	.nv.compat,"",@"SHT_CUDA_COMPAT_INFO"
	.align	4
        /*0000*/ 	.byte	0x02, 0x09, 0x00, 0x00, 0x02, 0x02, 0x01, 0x00, 0x02, 0x05, 0x05, 0x00, 0x03, 0x07, 0x01, 0x01
        /*0010*/ 	.byte	0x02, 0x03, 0x00, 0x00, 0x02, 0x06, 0x01, 0x00, 0x04, 0x0b, 0x08, 0x00, 0x09, 0x00, 0x00, 0x00
        /*0020*/ 	.byte	0x00, 0x00, 0x00, 0x00


//--------------------- .nv.info._Z6kernelPii     --------------------------
	.section	.nv.info._Z6kernelPii,"",@"SHT_CUDA_INFO"
	.sectionflags	@""
	.align	4


	//----- nvinfo : EIATTR_CUDA_API_VERSION
	.align		4
        /*0000*/ 	.byte	0x04, 0x37
        /*0002*/ 	.short	(.L_9 - .L_8)
.L_8:
        /*0004*/ 	.word	0x00000082


	//----- nvinfo : EIATTR_KPARAM_INFO
	.align		4
.L_9:
        /*0008*/ 	.byte	0x04, 0x17
        /*000a*/ 	.short	(.L_11 - .L_10)
.L_10:
        /*000c*/ 	.word	0x00000000
        /*0010*/ 	.short	0x0001
        /*0012*/ 	.short	0x0008
        /*0014*/ 	.byte	0x00, 0xf0, 0x11, 0x00


	//----- nvinfo : EIATTR_KPARAM_INFO
	.align		4
.L_11:
        /*0018*/ 	.byte	0x04, 0x17
        /*001a*/ 	.short	(.L_13 - .L_12)
.L_12:
        /*001c*/ 	.word	0x00000000
        /*0020*/ 	.short	0x0000
        /*0022*/ 	.short	0x0000
        /*0024*/ 	.byte	0x00, 0xf5, 0x21, 0x00


	//----- nvinfo : EIATTR_SPARSE_MMA_MASK
	.align		4
.L_13:
        /*0028*/ 	.byte	0x03, 0x50
        /*002a*/ 	.short	0x0000


	//----- nvinfo : EIATTR_MAXREG_COUNT
	.align		4
        /*002c*/ 	.byte	0x03, 0x1b
        /*002e*/ 	.short	0x00ff


	//----- nvinfo : EIATTR_EXTERNS
	.align		4
        /*0030*/ 	.byte	0x04, 0x0f
        /*0032*/ 	.short	(.L_15 - .L_14)


	//   ....[0]....
	.align		4
.L_14:
        /*0034*/ 	.word	index@(vprintf)


	//----- nvinfo : EIATTR_MERCURY_ISA_VERSION
	.align		4
.L_15:
        /*0038*/ 	.byte	0x03, 0x5f
        /*003a*/ 	.short	0x0101


	//----- nvinfo : EIATTR_VRC_CTA_INIT_COUNT
	.align		4
        /*003c*/ 	.byte	0x02, 0x4a
	.zero		1
	.zero		1


	//----- nvinfo : EIATTR_SYSCALL_OFFSETS
	.align		4
        /*0040*/ 	.byte	0x04, 0x46
        /*0042*/ 	.short	(.L_17 - .L_16)


	//   ....[0]....
.L_16:
        /*0044*/ 	.word	0x00000150


	//   ....[1]....
        /*0048*/ 	.word	0x000002a0


	//----- nvinfo : EIATTR_EXIT_INSTR_OFFSETS
	.align		4
.L_17:
        /*004c*/ 	.byte	0x04, 0x1c
        /*004e*/ 	.short	(.L_19 - .L_18)


	//   ....[0]....
.L_18:
        /*0050*/ 	.word	0x000001f0


	//   ....[1]....
        /*0054*/ 	.word	0x000002b0


	//----- nvinfo : EIATTR_CRS_STACK_SIZE
	.align		4
.L_19:
        /*0058*/ 	.byte	0x04, 0x1e
        /*005a*/ 	.short	(.L_21 - .L_20)
.L_20:
        /*005c*/ 	.word	0x00000000


	//----- nvinfo : EIATTR_CBANK_PARAM_SIZE
	.align		4
.L_21:
        /*0060*/ 	.byte	0x03, 0x19
        /*0062*/ 	.short	0x000c


	//----- nvinfo : EIATTR_PARAM_CBANK
	.align		4
        /*0064*/ 	.byte	0x04, 0x0a
        /*0066*/ 	.short	(.L_23 - .L_22)
	.align		4
.L_22:
        /*0068*/ 	.word	index@(.nv.constant0._Z6kernelPii)
        /*006c*/ 	.short	0x0380
        /*006e*/ 	.short	0x000c


	//----- nvinfo : EIATTR_SW_WAR
	.align		4
.L_23:
        /*0070*/ 	.byte	0x04, 0x36
        /*0072*/ 	.short	(.L_25 - .L_24)
.L_24:
        /*0074*/ 	.word	0x00000008
.L_25:


//--------------------- .nv.callgraph             --------------------------
	.section	.nv.callgraph,"",@"SHT_CUDA_CALLGRAPH"
	.align	4
	.sectionentsize	8
	.align		4
        /*0000*/ 	.word	0x00000000
	.align		4
        /*0004*/ 	.word	0xffffffff
	.align		4
        /*0008*/ 	.word	index@(_Z6kernelPii)
	.align		4
        /*000c*/ 	.word	index@(vprintf)
	.align		4
        /*0010*/ 	.word	0x00000000
	.align		4
        /*0014*/ 	.word	0xfffffffe
	.align		4
        /*0018*/ 	.word	0x00000000
	.align		4
        /*001c*/ 	.word	0xfffffffd
	.align		4
        /*0020*/ 	.word	0x00000000
	.align		4
        /*0024*/ 	.word	0xfffffffc


//--------------------- .nv.constant4             --------------------------
	.section	.nv.constant4,"a",@progbits
	.align	8
	.align		8
.nv.constant4:
        /*0000*/ 	.dword	vprintf
	.align		8
        /*0008*/ 	.dword	$str
	.align		8
        /*0010*/ 	.dword	$str$1


//--------------------- .text._Z6kernelPii        --------------------------
	.section	.text._Z6kernelPii,"ax",@progbits
	.align	128
        .global         _Z6kernelPii
        .type           _Z6kernelPii,@function
        .size           _Z6kernelPii,(.L_x_4 - _Z6kernelPii)
        .other          _Z6kernelPii,@"STO_CUDA_ENTRY STV_DEFAULT"
_Z6kernelPii:
.text._Z6kernelPii:
[----:B------:R-:W0:Y:S01]  /*0000*/  LDC R1, c[0x0][0x37c] ;  /* 0x0000df00ff017b82 */ /* 0x000e220000000800 */
[----:B------:R-:W1:Y:S01]  /*0010*/  S2R R18, SR_CTAID.X ;  /* 0x0000000000127919 */ /* 0x000e620000002500 */
[----:B------:R-:W2:Y:S01]  /*0020*/  LDCU UR5, c[0x0][0x2fc] ;  /* 0x00005f80ff0577ac */ /* 0x000ea20008000800 */
[----:B0-----:R-:W-:Y:S01]  /*0030*/  VIADD R1, R1, 0xfffffff0 ;  /* 0xfffffff001017836 */ /* 0x001fe20000000000 */
[----:B------:R-:W-:Y:S01]  /*0040*/  BSSY.RECONVERGENT B6, `(.L_x_0) ;  /* 0x0000012000067945 */ /* 0x000fe20003800200 */
[----:B------:R-:W1:Y:S01]  /*0050*/  S2R R19, SR_TID.X ;  /* 0x0000000000137919 */ /* 0x000e620000002100 */
[----:B------:R-:W1:Y:S01]  /*0060*/  LDCU UR6, c[0x0][0x360] ;  /* 0x00006c00ff0677ac */ /* 0x000e620008000800 */
[----:B------:R-:W0:Y:S01]  /*0070*/  LDCU UR4, c[0x0][0x2f8] ;  /* 0x00005f00ff0477ac */ /* 0x000e220008000800 */
[----:B------:R-:W3:Y:S01]  /*0080*/  LDCU.64 UR36, c[0x0][0x358] ;  /* 0x00006b00ff2477ac */ /* 0x000ee20008000a00 */
[----:B0-----:R-:W-:-:S05]  /*0090*/  IADD3 R16, P1, PT, R1, UR4, RZ ;  /* 0x0000000401107c10 */ /* 0x001fca000ff3e0ff */
[----:B--2---:R-:W-:Y:S02]  /*00a0*/  IMAD.X R17, RZ, RZ, UR5, P1 ;  /* 0x00000005ff117e24 */ /* 0x004fe400088e06ff */
[----:B-1----:R-:W-:-:S05]  /*00b0*/  IMAD R2, R18, UR6, R19 ;  /* 0x0000000612027c24 */ /* 0x002fca000f8e0213 */
[----:B------:R-:W-:-:S13]  /*00c0*/  ISETP.NE.AND P0, PT, R2, RZ, PT ;  /* 0x000000ff0200720c */ /* 0x000fda0003f05270 */
[----:B---3--:R-:W-:Y:S05]  /*00d0*/  @P0 BRA `(.L_x_1) ;  /* 0x0000000000200947 */ /* 0x008fea0003800000 */
[----:B------:R-:W-:Y:S01]  /*00e0*/  MOV R0, 0x0 ;  /* 0x0000000000007802 */ /* 0x000fe20000000f00 */
[----:B------:R-:W0:Y:S01]  /*00f0*/  LDCU.64 UR4, c[0x4][0x8] ;  /* 0x01000100ff0477ac */ /* 0x000e220008000a00 */
[----:B------:R-:W-:Y:S02]  /*0100*/  CS2R R6, SRZ ;  /* 0x0000000000067805 */ /* 0x000fe4000001ff00 */
[----:B------:R1:W2:Y:S01]  /*0110*/  LDC.64 R8, c[0x4][R0] ;  /* 0x0100000000087b82 */ /* 0x0002a20000000a00 */
[----:B0-----:R-:W-:Y:S02]  /*0120*/  IMAD.U32 R4, RZ, RZ, UR4 ;  /* 0x00000004ff047e24 */ /* 0x001fe4000f8e00ff */
[----:B-1----:R-:W-:-:S07]  /*0130*/  IMAD.U32 R5, RZ, RZ, UR5 ;  /* 0x00000005ff057e24 */ /* 0x002fce000f8e00ff */
[----:B------:R-:W-:-:S07]  /*0140*/  LEPC R20, `(.L_x_1) ;  /* 0x000000001014794e */ /* 0x000fce0000000000 */
[----:B--2---:R-:W-:Y:S05]  /*0150*/  CALL.ABS.NOINC R8 ;  /* 0x0000000008007343 */ /* 0x004fea0003c00000 */
.L_x_1:
[----:B------:R-:W-:Y:S05]  /*0160*/  BSYNC.RECONVERGENT B6 ;  /* 0x0000000000067941 */ /* 0x000fea0003800200 */
.L_x_0:
[----:B------:R-:W0:Y:S08]  /*0170*/  LDC.64 R4, c[0x0][0x380] ;  /* 0x0000e000ff047b82 */ /* 0x000e300000000a00 */
[----:B------:R-:W1:Y:S01]  /*0180*/  LDC R0, c[0x0][0x388] ;  /* 0x0000e200ff007b82 */ /* 0x000e620000000800 */
[----:B0-----:R-:W-:-:S05]  /*0190*/  IMAD.WIDE R4, R2, 0x4, R4 ;  /* 0x0000000402047825 */ /* 0x001fca00078e0204 */
[----:B------:R-:W1:Y:S01]  /*01a0*/  LDG.E R3, desc[UR36][R4.64] ;  /* 0x0000002404037981 */ /* 0x000e62000c1e1900 */
[----:B------:R-:W-:-:S04]  /*01b0*/  ISETP.GT.U32.AND P0, PT, R18, 0x9, PT ;  /* 0x000000091200780c */ /* 0x000fc80003f04070 */
[----:B------:R-:W-:Y:S02]  /*01c0*/  ISETP.NE.OR P0, PT, R19, RZ, P0 ;  /* 0x000000ff1300720c */ /* 0x000fe40000705670 */
[----:B-1----:R-:W-:-:S05]  /*01d0*/  IADD3 R3, PT, PT, R3, R0, R2 ;  /* 0x0000000003037210 */ /* 0x002fca0007ffe002 */
[----:B------:R0:W-:Y:S06]  /*01e0*/  STG.E desc[UR36][R4.64], R3 ;  /* 0x0000000304007986 */ /* 0x0001ec000c101924 */
[----:B------:R-:W-:Y:S05]  /*01f0*/  @P0 EXIT ;  /* 0x000000000000094d */ /* 0x000fea0003800000 */
[----:B------:R-:W-:Y:S01]  /*0200*/  MOV R8, 0x0 ;  /* 0x0000000000087802 */ /* 0x000fe20000000f00 */
[----:B------:R1:W-:Y:S01]  /*0210*/  STL.64 [R1], R2 ;  /* 0x0000000201007387 */ /* 0x0003e20000100a00 */
[----:B------:R-:W0:Y:S01]  /*0220*/  LDCU.64 UR4, c[0x4][0x10] ;  /* 0x01000200ff0477ac */ /* 0x000e220008000a00 */
[----:B------:R-:W-:Y:S02]  /*0230*/  IMAD.MOV.U32 R6, RZ, RZ, R16 ;  /* 0x000000ffff067224 */ /* 0x000fe400078e0010 */
[----:B------:R1:W-:Y:S01]  /*0240*/  STL [R1+0x8], R0 ;  /* 0x0000080001007387 */ /* 0x0003e20000100800 */
[----:B------:R-:W2:Y:S01]  /*0250*/  LDC.64 R8, c[0x4][R8] ;  /* 0x0100000008087b82 */ /* 0x000ea20000000a00 */
[----:B------:R-:W-:Y:S02]  /*0260*/  IMAD.MOV.U32 R7, RZ, RZ, R17 ;  /* 0x000000ffff077224 */ /* 0x000fe400078e0011 */
[----:B0-----:R-:W-:Y:S02]  /*0270*/  IMAD.U32 R4, RZ, RZ, UR4 ;  /* 0x00000004ff047e24 */ /* 0x001fe4000f8e00ff */
[----:B-1----:R-:W-:-:S07]  /*0280*/  IMAD.U32 R5, RZ, RZ, UR5 ;  /* 0x00000005ff057e24 */ /* 0x002fce000f8e00ff */
[----:B------:R-:W-:-:S07]  /*0290*/  LEPC R20, `(.L_x_2) ;  /* 0x000000001014794e */ /* 0x000fce0000000000 */
[----:B--2---:R-:W-:Y:S05]  /*02a0*/  CALL.ABS.NOINC R8 ;  /* 0x0000000008007343 */ /* 0x004fea0003c00000 */
.L_x_2:
[----:B------:R-:W-:Y:S05]  /*02b0*/  EXIT ;  /* 0x000000000000794d */ /* 0x000fea0003800000 */
.L_x_3:
[----:B------:R-:W-:-:S00]  /*02c0*/  BRA `(.L_x_3) ;  /* 0xfffffffc00fc7947 */ /* 0x000fc0000383ffff */
[----:B------:R-:W-:-:S00]  /*02d0*/  NOP ;  /* 0x0000000000007918 */ /* 0x000fc00000000000 */
        /* <DEDUP_REMOVED lines=10> */
.L_x_4:


//--------------------- .nv.global.init           --------------------------
	.section	.nv.global.init,"aw",@progbits
.nv.global.init:
	.type		$str$1,@object
	.size		$str$1,($str - $str$1)
$str$1:
        /*0000*/ 	.byte	0x73, 0x72, 0x63, 0x5b, 0x25, 0x64, 0x5d, 0x3a, 0x20, 0x25, 0x64, 0x2c, 0x20, 0x69, 0x6e, 0x63
        /*0010*/ 	.byte	0x72, 0x65, 0x3a, 0x20, 0x25, 0x64, 0x0a, 0x00
	.type		$str,@object
	.size		$str,(.L_0 - $str)
$str:
        /*0018*/ 	.byte	0x0a, 0x2d, 0x2d, 0x2d, 0x2d, 0x2d, 0x2d, 0x2d, 0x2d, 0x2d, 0x2d, 0x2d, 0x2d, 0x2d, 0x2d, 0x2d
        /*0028*/ 	.byte	0x2d, 0x2d, 0x2d, 0x2d, 0x2d, 0x2d, 0x2d, 0x0a, 0x00
.L_0:


//--------------------- .nv.shared.reserved.0     --------------------------
	.section	.nv.shared.reserved.0,"aw",@nobits
	.weak		__nv_reservedSMEM_offset_0_alias
	.size		__nv_reservedSMEM_offset_0_alias, 0, 64
	.other		__nv_reservedSMEM_offset_0_alias,@"STO_CUDA_RESERVED_SHARED STV_DEFAULT"
__nv_reservedSMEM_offset_0_alias:
	.zero		0
	.zero		64


//--------------------- .nv.constant0._Z6kernelPii --------------------------
	.section	.nv.constant0._Z6kernelPii,"a",@progbits
	.sectionflags	@""
	.align	4
.nv.constant0._Z6kernelPii:
	.zero		908


//--------------------- SYMBOLS --------------------------

	.type		.nv.reservedSmem.offset0,@object
	.size		.nv.reservedSmem.offset0,0x4
	.type		vprintf,@function
